//
// Generated by NVIDIA NVVM Compiler
//
// Compiler Build ID: CL-36424714
// Cuda compilation tools, release 13.0, V13.0.88
// Based on NVVM 20.0.0
//

.version 9.0
.target sm_100
.address_size 64

	// .globl	_Z19computeHistogramGPUPiS_ii

.visible .entry _Z19computeHistogramGPUPiS_ii(
	.param .u64 .ptr .align 1 _Z19computeHistogramGPUPiS_ii_param_0,
	.param .u64 .ptr .align 1 _Z19computeHistogramGPUPiS_ii_param_1,
	.param .u32 _Z19computeHistogramGPUPiS_ii_param_2,
	.param .u32 _Z19computeHistogramGPUPiS_ii_param_3
)
{
	.reg .pred 	%p<2>;
	.reg .b32 	%r<8>;
	.reg .b64 	%rd<9>;

	ld.param.u64 	%rd1, [_Z19computeHistogramGPUPiS_ii_param_0];
	ld.param.u64 	%rd2, [_Z19computeHistogramGPUPiS_ii_param_1];
	ld.param.u32 	%r2, [_Z19computeHistogramGPUPiS_ii_param_2];
	mov.u32 	%r3, %tid.x;
	mov.u32 	%r4, %ctaid.x;
	mov.u32 	%r5, %ntid.x;
	mad.lo.s32 	%r1, %r4, %r5, %r3;
	setp.ge.s32 	%p1, %r1, %r2;
	@%p1 bra 	$L__BB0_2;
	cvta.to.global.u64 	%rd3, %rd1;
	cvta.to.global.u64 	%rd4, %rd2;
	mul.wide.s32 	%rd5, %r1, 4;
	add.s64 	%rd6, %rd3, %rd5;
	ld.global.u32 	%r6, [%rd6];
	mul.wide.s32 	%rd7, %r6, 4;
	add.s64 	%rd8, %rd4, %rd7;
	atom.global.add.u32 	%r7, [%rd8], 1;
$L__BB0_2:
	ret;

}
	// .globl	_Z13initHistogramPii
.visible .entry _Z13initHistogramPii(
	.param .u64 .ptr .align 1 _Z13initHistogramPii_param_0,
	.param .u32 _Z13initHistogramPii_param_1
)
{
	.reg .pred 	%p<2>;
	.reg .b32 	%r<7>;
	.reg .b64 	%rd<5>;

	ld.param.u64 	%rd1, [_Z13initHistogramPii_param_0];
	ld.param.u32 	%r2, [_Z13initHistogramPii_param_1];
	mov.u32 	%r3, %tid.x;
	mov.u32 	%r4, %ctaid.x;
	mov.u32 	%r5, %ntid.x;
	mad.lo.s32 	%r1, %r4, %r5, %r3;
	setp.ge.s32 	%p1, %r1, %r2;
	@%p1 bra 	$L__BB1_2;
	cvta.to.global.u64 	%rd2, %rd1;
	mul.wide.s32 	%rd3, %r1, 4;
	add.s64 	%rd4, %rd2, %rd3;
	mov.b32 	%r6, 0;
	st.global.u32 	[%rd4], %r6;
$L__BB1_2:
	ret;

}


// ===== COMPILED SASS (sm_100) =====

	.target	sm_100

	.elftype	@"ET_EXEC"


//--------------------- .note.nv.tkinfo           --------------------------
	.section	.note.nv.tkinfo,"",@"SHT_NOTE"
	.sectionflags	@"SHF_NOTE_NV_TKINFO"
	.tkinfo
        /*0018*/ 	.word	0x00000002
        /*0030*/ 	.string	""
        /*0030*/ 	.string	"ptxas"
        /*0030*/ 	.string	"Cuda compilation tools, release 13.0, V13.0.88"
        /*0030*/ 	.string	"Build cuda_13.0.r13.0/compiler.36424714_0"
        /*0030*/ 	.string	"-arch sm_100 -m 64 "



//--------------------- .note.nv.cuinfo           --------------------------
	.section	.note.nv.cuinfo,"",@"SHT_NOTE"
	.sectionflags	@"SHF_NOTE_NV_CUINFO"
        /*0018*/ 	.short	0x0002
        /*001a*/ 	.short	0x0064
        /*001c*/ 	.short	0x0082
	.zero		2


//--------------------- .nv.info                  --------------------------
	.section	.nv.info,"",@"SHT_CUDA_INFO"
	.align	4


	//----- nvinfo : EIATTR_REGCOUNT
	.align		4
        /*0000*/ 	.byte	0x04, 0x2f
        /*0002*/ 	.short	(.L_1 - .L_0)
	.align		4
.L_0:
        /*0004*/ 	.word	index@(_Z19computeHistogramGPUPiS_ii)
        /*0008*/ 	.word	0x0000000a


	//----- nvinfo : EIATTR_FRAME_SIZE
	.align		4
.L_1:
        /*000c*/ 	.byte	0x04, 0x11
        /*000e*/ 	.short	(.L_3 - .L_2)
	.align		4
.L_2:
        /*0010*/ 	.word	index@(_Z19computeHistogramGPUPiS_ii)
        /*0014*/ 	.word	0x00000000


	//----- nvinfo : EIATTR_REGCOUNT
	.align		4
.L_3:
        /*0018*/ 	.byte	0x04, 0x2f
        /*001a*/ 	.short	(.L_5 - .L_4)
	.align		4
.L_4:
        /*001c*/ 	.word	index@(_Z13initHistogramPii)
        /*0020*/ 	.word	0x00000008


	//----- nvinfo : EIATTR_FRAME_SIZE
	.align		4
.L_5:
        /*0024*/ 	.byte	0x04, 0x11
        /*0026*/ 	.short	(.L_7 - .L_6)
	.align		4
.L_6:
        /*0028*/ 	.word	index@(_Z13initHistogramPii)
        /*002c*/ 	.word	0x00000000


	//----- nvinfo : EIATTR_MIN_STACK_SIZE
	.align		4
.L_7:
        /*0030*/ 	.byte	0x04, 0x12
        /*0032*/ 	.short	(.L_9 - .L_8)
	.align		4
.L_8:
        /*0034*/ 	.word	index@(_Z13initHistogramPii)
        /*0038*/ 	.word	0x00000000


	//----- nvinfo : EIATTR_MIN_STACK_SIZE
	.align		4
.L_9:
        /*003c*/ 	.byte	0x04, 0x12
        /*003e*/ 	.short	(.L_11 - .L_10)
	.align		4
.L_10:
        /*0040*/ 	.word	index@(_Z19computeHistogramGPUPiS_ii)
        /*0044*/ 	.word	0x00000000
.L_11:


//--------------------- .nv.compat                --------------------------
	.section	.nv.compat,"",@"SHT_CUDA_COMPAT_INFO"
	.align	4
        /*0000*/ 	.byte	0x02, 0x09, 0x00, 0x00, 0x02, 0x02, 0x01, 0x00, 0x02, 0x05, 0x05, 0x00, 0x03, 0x07, 0x01, 0x01
        /*0010*/ 	.byte	0x02, 0x03, 0x00, 0x00, 0x02, 0x06, 0x01, 0x00, 0x04, 0x0b, 0x08, 0x00, 0x09, 0x00, 0x00, 0x00
        /*0020*/ 	.byte	0x00, 0x00, 0x00, 0x00


//--------------------- .nv.info._Z13initHistogramPii --------------------------
	.section	.nv.info._Z13initHistogramPii,"",@"SHT_CUDA_INFO"
	.sectionflags	@""
	.align	4


	//----- nvinfo : EIATTR_CUDA_API_VERSION
	.align		4
        /*0000*/ 	.byte	0x04, 0x37
        /*0002*/ 	.short	(.L_13 - .L_12)
.L_12:
        /*0004*/ 	.word	0x00000082


	//----- nvinfo : EIATTR_KPARAM_INFO
	.align		4
.L_13:
        /*0008*/ 	.byte	0x04, 0x17
        /*000a*/ 	.short	(.L_15 - .L_14)
.L_14:
        /*000c*/ 	.word	0x00000000
        /*0010*/ 	.short	0x0001
        /*0012*/ 	.short	0x0008
        /*0014*/ 	.byte	0x00, 0xf0, 0x11, 0x00


	//----- nvinfo : EIATTR_KPARAM_INFO
	.align		4
.L_15:
        /*0018*/ 	.byte	0x04, 0x17
        /*001a*/ 	.short	(.L_17 - .L_16)
.L_16:
        /*001c*/ 	.word	0x00000000
        /*0020*/ 	.short	0x0000
        /*0022*/ 	.short	0x0000
        /*0024*/ 	.byte	0x00, 0xf5, 0x21, 0x00


	//----- nvinfo : EIATTR_SPARSE_MMA_MASK
	.align		4
.L_17:
        /*0028*/ 	.byte	0x03, 0x50
        /*002a*/ 	.short	0x0000


	//----- nvinfo : EIATTR_MAXREG_COUNT
	.align		4
        /*002c*/ 	.byte	0x03, 0x1b
        /*002e*/ 	.short	0x00ff


	//----- nvinfo : EIATTR_MERCURY_ISA_VERSION
	.align		4
        /*0030*/ 	.byte	0x03, 0x5f
        /*0032*/ 	.short	0x0101


	//----- nvinfo : EIATTR_VRC_CTA_INIT_COUNT
	.align		4
        /*0034*/ 	.byte	0x02, 0x4a
	.zero		1
	.zero		1


	//----- nvinfo : EIATTR_EXIT_INSTR_OFFSETS
	.align		4
        /*0038*/ 	.byte	0x04, 0x1c
        /*003a*/ 	.short	(.L_19 - .L_18)


	//   ....[0]....
.L_18:
        /*003c*/ 	.word	0x00000070


	//   ....[1]....
        /*0040*/ 	.word	0x000000c0


	//----- nvinfo : EIATTR_CBANK_PARAM_SIZE
	.align		4
.L_19:
        /*0044*/ 	.byte	0x03, 0x19
        /*0046*/ 	.short	0x000c


	//----- nvinfo : EIATTR_PARAM_CBANK
	.align		4
        /*0048*/ 	.byte	0x04, 0x0a
        /*004a*/ 	.short	(.L_21 - .L_20)
	.align		4
.L_20:
        /*004c*/ 	.word	index@(.nv.constant0._Z13initHistogramPii)
        /*0050*/ 	.short	0x0380
        /*0052*/ 	.short	0x000c


	//----- nvinfo : EIATTR_SW_WAR
	.align		4
.L_21:
        /*0054*/ 	.byte	0x04, 0x36
        /*0056*/ 	.short	(.L_23 - .L_22)
.L_22:
        /*0058*/ 	.word	0x00000008
.L_23:


//--------------------- .nv.info._Z19computeHistogramGPUPiS_ii --------------------------
	.section	.nv.info._Z19computeHistogramGPUPiS_ii,"",@"SHT_CUDA_INFO"
	.sectionflags	@""
	.align	4


	//----- nvinfo : EIATTR_CUDA_API_VERSION
	.align		4
        /*0000*/ 	.byte	0x04, 0x37
        /*0002*/ 	.short	(.L_25 - .L_24)
.L_24:
        /*0004*/ 	.word	0x00000082


	//----- nvinfo : EIATTR_KPARAM_INFO
	.align		4
.L_25:
        /*0008*/ 	.byte	0x04, 0x17
        /*000a*/ 	.short	(.L_27 - .L_26)
.L_26:
        /*000c*/ 	.word	0x00000000
        /*0010*/ 	.short	0x0003
        /*0012*/ 	.short	0x0014
        /*0014*/ 	.byte	0x00, 0xf0, 0x11, 0x00


	//----- nvinfo : EIATTR_KPARAM_INFO
	.align		4
.L_27:
        /*0018*/ 	.byte	0x04, 0x17
        /*001a*/ 	.short	(.L_29 - .L_28)
.L_28:
        /*001c*/ 	.word	0x00000000
        /*0020*/ 	.short	0x0002
        /*0022*/ 	.short	0x0010
        /*0024*/ 	.byte	0x00, 0xf0, 0x11, 0x00


	//----- nvinfo : EIATTR_KPARAM_INFO
	.align		4
.L_29:
        /*0028*/ 	.byte	0x04, 0x17
        /*002a*/ 	.short	(.L_31 - .L_30)
.L_30:
        /*002c*/ 	.word	0x00000000
        /*0030*/ 	.short	0x0001
        /*0032*/ 	.short	0x0008
        /*0034*/ 	.byte	0x00, 0xf5, 0x21, 0x00


	//----- nvinfo : EIATTR_KPARAM_INFO
	.align		4
.L_31:
        /*0038*/ 	.byte	0x04, 0x17
        /*003a*/ 	.short	(.L_33 - .L_32)
.L_32:
        /*003c*/ 	.word	0x00000000
        /*0040*/ 	.short	0x0000
        /*0042*/ 	.short	0x0000
        /*0044*/ 	.byte	0x00, 0xf5, 0x21, 0x00


	//----- nvinfo : EIATTR_SPARSE_MMA_MASK
	.align		4
.L_33:
        /*0048*/ 	.byte	0x03, 0x50
        /*004a*/ 	.short	0x0000


	//----- nvinfo : EIATTR_MAXREG_COUNT
	.align		4
        /*004c*/ 	.byte	0x03, 0x1b
        /*004e*/ 	.short	0x00ff


	//----- nvinfo : EIATTR_MERCURY_ISA_VERSION
	.align		4
        /*0050*/ 	.byte	0x03, 0x5f
        /*0052*/ 	.short	0x0101


	//----- nvinfo : EIATTR_VRC_CTA_INIT_COUNT
	.align		4
        /*0054*/ 	.byte	0x02, 0x4a
	.zero		1
	.zero		1


	//----- nvinfo : EIATTR_EXIT_INSTR_OFFSETS
	.align		4
        /*0058*/ 	.byte	0x04, 0x1c
        /*005a*/ 	.short	(.L_35 - .L_34)


	//   ....[0]....
.L_34:
        /*005c*/ 	.word	0x00000070


	//   ....[1]....
        /*0060*/ 	.word	0x00000100


	//----- nvinfo : EIATTR_CBANK_PARAM_SIZE
	.align		4
.L_35:
        /*0064*/ 	.byte	0x03, 0x19
        /*0066*/ 	.short	0x0018


	//----- nvinfo : EIATTR_PARAM_CBANK
	.align		4
        /*0068*/ 	.byte	0x04, 0x0a
        /*006a*/ 	.short	(.L_37 - .L_36)
	.align		4
.L_36:
        /*006c*/ 	.word	index@(.nv.constant0._Z19computeHistogramGPUPiS_ii)
        /*0070*/ 	.short	0x0380
        /*0072*/ 	.short	0x0018


	//----- nvinfo : EIATTR_SW_WAR
	.align		4
.L_37:
        /*0074*/ 	.byte	0x04, 0x36
        /*0076*/ 	.short	(.L_39 - .L_38)
.L_38:
        /*0078*/ 	.word	0x00000008
.L_39:


//--------------------- .nv.callgraph             --------------------------
	.section	.nv.callgraph,"",@"SHT_CUDA_CALLGRAPH"
	.align	4
	.sectionentsize	8
	.align		4
        /*0000*/ 	.word	0x00000000
	.align		4
        /*0004*/ 	.word	0xffffffff
	.align		4
        /*0008*/ 	.word	0x00000000
	.align		4
        /*000c*/ 	.word	0xfffffffe
	.align		4
        /*0010*/ 	.word	0x00000000
	.align		4
        /*0014*/ 	.word	0xfffffffd
	.align		4
        /*0018*/ 	.word	0x00000000
	.align		4
        /*001c*/ 	.word	0xfffffffc


//--------------------- .text._Z13initHistogramPii --------------------------
	.section	.text._Z13initHistogramPii,"ax",@progbits
	.align	128
        .global         _Z13initHistogramPii
        .type           _Z13initHistogramPii,@function
        .size           _Z13initHistogramPii,(.L_x_2 - _Z13initHistogramPii)
        .other          _Z13initHistogramPii,@"STO_CUDA_ENTRY STV_DEFAULT"
_Z13initHistogramPii:
.text._Z13initHistogramPii:
[----:B------:R-:W-:Y:S01]  /*0000*/  LDC R1, c[0x0][0x37c] ;  /* 0x0000df00ff017b82 */ /* 0x000fe20000000800 */
[----:B------:R-:W0:Y:S07]  /*0010*/  S2R R5, SR_TID.X ;  /* 0x0000000000057919 */ /* 0x000e2e0000002100 */
[----:B------:R-:W0:Y:S01]  /*0020*/  S2UR UR4, SR_CTAID.X ;  /* 0x00000000000479c3 */ /* 0x000e220000002500 */
[----:B------:R-:W1:Y:S07]  /*0030*/  LDCU UR5, c[0x0][0x388] ;  /* 0x00007100ff0577ac */ /* 0x000e6e0008000800 */
[----:B------:R-:W0:Y:S02]  /*0040*/  LDC R0, c[0x0][0x360] ;  /* 0x0000d800ff007b82 */ /* 0x000e240000000800 */
[----:B0-----:R-:W-:-:S05]  /*0050*/  IMAD R5, R0, UR4, R5 ;  /* 0x0000000400057c24 */ /* 0x001fca000f8e0205 */
[----:B-1----:R-:W-:-:S13]  /*0060*/  ISETP.GE.AND P0, PT, R5, UR5, PT ;  /* 0x0000000505007c0c */ /* 0x002fda000bf06270 */
[----:B------:R-:W-:Y:S05]  /*0070*/  @P0 EXIT ;  /* 0x000000000000094d */ /* 0x000fea0003800000 */
[----:B------:R-:W0:Y:S01]  /*0080*/  LDC.64 R2, c[0x0][0x380] ;  /* 0x0000e000ff027b82 */ /* 0x000e220000000a00 */
[----:B------:R-:W1:Y:S01]  /*0090*/  LDCU.64 UR4, c[0x0][0x358] ;  /* 0x00006b00ff0477ac */ /* 0x000e620008000a00 */
[----:B0-----:R-:W-:-:S05]  /*00a0*/  IMAD.WIDE R2, R5, 0x4, R2 ;  /* 0x0000000405027825 */ /* 0x001fca00078e0202 */
[----:B-1----:R-:W-:Y:S01]  /*00b0*/  STG.E desc[UR4][R2.64], RZ ;  /* 0x000000ff02007986 */ /* 0x002fe2000c101904 */
[----:B------:R-:W-:Y:S05]  /*00c0*/  EXIT ;  /* 0x000000000000794d */ /* 0x000fea0003800000 */
.L_x_0:
[----:B------:R-:W-:-:S00]  /*00d0*/  BRA `(.L_x_0) ;  /* 0xfffffffc00fc7947 */ /* 0x000fc0000383ffff */
[----:B------:R-:W-:-:S00]  /*00e0*/  NOP ;  /* 0x0000000000007918 */ /* 0x000fc00000000000 */
        /* <DEDUP_REMOVED lines=9> */
.L_x_2:


//--------------------- .text._Z19computeHistogramGPUPiS_ii --------------------------
	.section	.text._Z19computeHistogramGPUPiS_ii,"ax",@progbits
	.align	128
        .global         _Z19computeHistogramGPUPiS_ii
        .type           _Z19computeHistogramGPUPiS_ii,@function
        .size           _Z19computeHistogramGPUPiS_ii,(.L_x_3 - _Z19computeHistogramGPUPiS_ii)
        .other          _Z19computeHistogramGPUPiS_ii,@"STO_CUDA_ENTRY STV_DEFAULT"
_Z19computeHistogramGPUPiS_ii:
.text._Z19computeHistogramGPUPiS_ii:
        /* <DEDUP_REMOVED lines=10> */
[----:B0-----:R-:W-:-:S06]  /*00a0*/  IMAD.WIDE R2, R5, 0x4, R2 ;  /* 0x0000000405027825 */ /* 0x001fcc00078e0202 */
[----:B------:R-:W0:Y:S01]  /*00b0*/  LDC.64 R4, c[0x0][0x388] ;  /* 0x0000e200ff047b82 */ /* 0x000e220000000a00 */
[----:B-1----:R-:W0:Y:S01]  /*00c0*/  LDG.E R3, desc[UR4][R2.64] ;  /* 0x0000000402037981 */ /* 0x002e22000c1e1900 */
[----:B------:R-:W-:Y:S02]  /*00d0*/  HFMA2 R7, -RZ, RZ, 0, 5.9604644775390625e-08 ;  /* 0x00000001ff077431 */ /* 0x000fe400000001ff */
[----:B0-----:R-:W-:-:S05]  /*00e0*/  IMAD.WIDE R4, R3, 0x4, R4 ;  /* 0x0000000403047825 */ /* 0x001fca00078e0204 */
[----:B------:R-:W-:Y:S01]  /*00f0*/  REDG.E.ADD.STRONG.GPU desc[UR4][R4.64], R7 ;  /* 0x000000070400798e */ /* 0x000fe2000c12e104 */
[----:B------:R-:W-:Y:S05]  /*0100*/  EXIT ;  /* 0x000000000000794d */ /* 0x000fea0003800000 */
.L_x_1:
        /* <DEDUP_REMOVED lines=15> */
.L_x_3:


//--------------------- .nv.shared.reserved.0     --------------------------
	.section	.nv.shared.reserved.0,"aw",@nobits
	.weak		__nv_reservedSMEM_offset_0_alias
	.size		__nv_reservedSMEM_offset_0_alias, 0, 64
	.other		__nv_reservedSMEM_offset_0_alias,@"STO_CUDA_RESERVED_SHARED STV_DEFAULT"
__nv_reservedSMEM_offset_0_alias:
	.zero		0
	.zero		64


//--------------------- .nv.constant0._Z13initHistogramPii --------------------------
	.section	.nv.constant0._Z13initHistogramPii,"a",@progbits
	.sectionflags	@""
	.align	4
.nv.constant0._Z13initHistogramPii:
	.zero		908


//--------------------- .nv.constant0._Z19computeHistogramGPUPiS_ii --------------------------
	.section	.nv.constant0._Z19computeHistogramGPUPiS_ii,"a",@progbits
	.sectionflags	@""
	.align	4
.nv.constant0._Z19computeHistogramGPUPiS_ii:
	.zero		920


//--------------------- SYMBOLS --------------------------

	.type		.nv.reservedSmem.offset0,@object
	.size		.nv.reservedSmem.offset0,0x4
